	.headerflags	@"EF_CUDA_TEXMODE_UNIFIED EF_CUDA_64BIT_ADDRESS EF_CUDA_ACCELERATORS EF_CUDA_SM90 EF_CUDA_VIRTUAL_SM(EF_CUDA_SM90)"
	.elftype	@"ET_EXEC"


//--------------------- .nv.info                  --------------------------
	.section	.nv.info,"",@"SHT_CUDA_INFO"
	.align	4


	//----- nvinfo : EIATTR_REGCOUNT
	.align		4
        /*0000*/ 	.byte	0x04, 0x2f
        /*0002*/ 	.short	(.L_1 - .L_0)
	.align		4
.L_0:
        /*0004*/ 	.word	index@(triton_poi_fused_0)
        /*0008*/ 	.word	0x0000001e


	//----- nvinfo : EIATTR_MIN_STACK_SIZE
	.align		4
.L_1:
        /*000c*/ 	.byte	0x04, 0x12
        /*000e*/ 	.short	(.L_3 - .L_2)
	.align		4
.L_2:
        /*0010*/ 	.word	index@(triton_poi_fused_0)
        /*0014*/ 	.word	0x00000000


	//----- nvinfo : EIATTR_FRAME_SIZE
	.align		4
.L_3:
        /*0018*/ 	.byte	0x04, 0x11
        /*001a*/ 	.short	(.L_5 - .L_4)
	.align		4
.L_4:
        /*001c*/ 	.word	index@(triton_poi_fused_0)
        /*0020*/ 	.word	0x00000000


	//----- nvinfo : EIATTR_MIN_STACK_SIZE
	.align		4
.L_5:
        /*0024*/ 	.byte	0x04, 0x12
        /*0026*/ 	.short	(.L_7 - .L_6)
	.align		4
.L_6:
        /*0028*/ 	.word	index@(triton_poi_fused_0)
        /*002c*/ 	.word	0x00000000
.L_7:


//--------------------- .nv.info.triton_poi_fused_0 --------------------------
	.section	.nv.info.triton_poi_fused_0,"",@"SHT_CUDA_INFO"
	.sectionflags	@""
	.align	4


	//----- nvinfo : EIATTR_CUDA_API_VERSION
	.align		4
        /*0000*/ 	.byte	0x04, 0x37
        /*0002*/ 	.short	(.L_9 - .L_8)
.L_8:
        /*0004*/ 	.word	0x0000007c


	//----- nvinfo : EIATTR_KPARAM_INFO
	.align		4
.L_9:
        /*0008*/ 	.byte	0x04, 0x17
        /*000a*/ 	.short	(.L_11 - .L_10)
.L_10:
        /*000c*/ 	.word	0x00000000
        /*0010*/ 	.short	0x0003
        /*0012*/ 	.short	0x0014
        /*0014*/ 	.byte	0x00, 0xf0, 0x11, 0x00


	//----- nvinfo : EIATTR_KPARAM_INFO
	.align		4
.L_11:
        /*0018*/ 	.byte	0x04, 0x17
        /*001a*/ 	.short	(.L_13 - .L_12)
.L_12:
        /*001c*/ 	.word	0x00000000
        /*0020*/ 	.short	0x0002
        /*0022*/ 	.short	0x0010
        /*0024*/ 	.byte	0x00, 0xf0, 0x11, 0x00


	//----- nvinfo : EIATTR_KPARAM_INFO
	.align		4
.L_13:
        /*0028*/ 	.byte	0x04, 0x17
        /*002a*/ 	.short	(.L_15 - .L_14)
.L_14:
        /*002c*/ 	.word	0x00000000
        /*0030*/ 	.short	0x0001
        /*0032*/ 	.short	0x0008
        /*0034*/ 	.byte	0x00, 0xf4, 0x21, 0x00


	//----- nvinfo : EIATTR_KPARAM_INFO
	.align		4
.L_15:
        /*0038*/ 	.byte	0x04, 0x17
        /*003a*/ 	.short	(.L_17 - .L_16)
.L_16:
        /*003c*/ 	.word	0x00000000
        /*0040*/ 	.short	0x0000
        /*0042*/ 	.short	0x0000
        /*0044*/ 	.byte	0x00, 0xf4, 0x21, 0x00


	//----- nvinfo : EIATTR_SPARSE_MMA_MASK
	.align		4
.L_17:
        /*0048*/ 	.byte	0x03, 0x50
        /*004a*/ 	.short	0x0000


	//----- nvinfo : EIATTR_MAXREG_COUNT
	.align		4
        /*004c*/ 	.byte	0x03, 0x1b
        /*004e*/ 	.short	0x00ff


	//----- nvinfo : EIATTR_EXIT_INSTR_OFFSETS
	.align		4
        /*0050*/ 	.byte	0x04, 0x1c
        /*0052*/ 	.short	(.L_19 - .L_18)


	//   ....[0]....
.L_18:
        /*0054*/ 	.word	0x000005f0


	//   ....[1]....
        /*0058*/ 	.word	0x00000640


	//----- nvinfo : EIATTR_REQNTID
	.align		4
.L_19:
        /*005c*/ 	.byte	0x04, 0x10
        /*005e*/ 	.short	(.L_21 - .L_20)
.L_20:
        /*0060*/ 	.word	0x00000080
        /*0064*/ 	.word	0x00000001
        /*0068*/ 	.word	0x00000001


	//----- nvinfo : EIATTR_CBANK_PARAM_SIZE
	.align		4
.L_21:
        /*006c*/ 	.byte	0x03, 0x19
        /*006e*/ 	.short	0x0018


	//----- nvinfo : EIATTR_PARAM_CBANK
	.align		4
        /*0070*/ 	.byte	0x04, 0x0a
        /*0072*/ 	.short	(.L_23 - .L_22)
	.align		4
.L_22:
        /*0074*/ 	.word	index@(.nv.constant0.triton_poi_fused_0)
        /*0078*/ 	.short	0x0210
        /*007a*/ 	.short	0x0018


	//----- nvinfo : EIATTR_SW_WAR
	.align		4
.L_23:
        /*007c*/ 	.byte	0x04, 0x36
        /*007e*/ 	.short	(.L_25 - .L_24)
.L_24:
        /*0080*/ 	.word	0x00000008
.L_25:


//--------------------- .nv.callgraph             --------------------------
	.section	.nv.callgraph,"",@"SHT_CUDA_CALLGRAPH"
	.align	4
	.sectionentsize	8
	.align		4
        /*0000*/ 	.word	0x00000000
	.align		4
        /*0004*/ 	.word	0xffffffff
	.align		4
        /*0008*/ 	.word	0x00000000
	.align		4
        /*000c*/ 	.word	0xfffffffe
	.align		4
        /*0010*/ 	.word	0x00000000
	.align		4
        /*0014*/ 	.word	0xfffffffd
	.align		4
        /*0018*/ 	.word	0x00000000
	.align		4
        /*001c*/ 	.word	0xfffffffc


//--------------------- .text.triton_poi_fused_0  --------------------------
	.section	.text.triton_poi_fused_0,"ax",@progbits
	.sectionflags	@"SHF_BARRIERS=1"
	.align	128
        .global         triton_poi_fused_0
        .type           triton_poi_fused_0,@function
        .size           triton_poi_fused_0,(.L_x_1 - triton_poi_fused_0)
        .other          triton_poi_fused_0,@"STO_CUDA_ENTRY STV_DEFAULT"
triton_poi_fused_0:
.text.triton_poi_fused_0:
[----:B------:R-:W0:Y:S01]  /*0000*/  LDC R1, c[0x0][0x28] ;  /* 0x00000a00ff017b82 */ /* 0x000e220000000800 */
[----:B------:R-:W1:Y:S07]  /*0010*/  S2R R0, SR_CTAID.X ;  /* 0x0000000000007919 */ /* 0x000e6e0000002500 */
[----:B------:R-:W2:Y:S01]  /*0020*/  LDC.64 R14, c[0x0][0x210] ;  /* 0x00008400ff0e7b82 */ /* 0x000ea20000000a00 */
[----:B------:R-:W-:Y:S01]  /*0030*/  IMAD.MOV.U32 R19, RZ, RZ, RZ ;  /* 0x000000ffff137224 */ /* 0x000fe200078e00ff */
[----:B------:R-:W-:Y:S01]  /*0040*/  ULDC.64 UR6, c[0x0][0x208] ;  /* 0x0000820000067ab9 */ /* 0x000fe20000000a00 */
[----:B------:R-:W3:Y:S01]  /*0050*/  S2R R21, SR_TID.X ;  /* 0x0000000000157919 */ /* 0x000ee20000002100 */
[----:B------:R-:W4:Y:S01]  /*0060*/  S2R R18, SR_CTAID.Y ;  /* 0x0000000000127919 */ /* 0x000f220000002600 */
[----:B------:R-:W-:-:S02]  /*0070*/  IMAD.MOV.U32 R20, RZ, RZ, RZ ;  /* 0x000000ffff147224 */ /* 0x000fc400078e00ff */
[----:B-1----:R-:W-:Y:S01]  /*0080*/  IMAD.SHL.U32 R0, R0, 0x10, RZ ;  /* 0x0000001000007824 */ /* 0x002fe200078e00ff */
[----:B---3--:R-:W-:-:S04]  /*0090*/  SHF.R.U32.HI R17, RZ, 0x4, R21 ;  /* 0x00000004ff117819 */ /* 0x008fc80000011615 */
[----:B------:R-:W-:Y:S01]  /*00a0*/  LOP3.LUT R6, R0, 0xf, R21, 0xf8, !PT ;  /* 0x0000000f00067812 */ /* 0x000fe200078ef815 */
[----:B----4-:R-:W-:Y:S01]  /*00b0*/  IMAD.SHL.U32 R16, R18, 0x40, RZ ;  /* 0x0000004012107824 */ /* 0x010fe200078e00ff */
[----:B------:R-:W-:Y:S02]  /*00c0*/  SGXT.U32 R17, R17, 0x3 ;  /* 0x000000031111781a */ /* 0x000fe40000000000 */
[----:B------:R-:W-:Y:S02]  /*00d0*/  ISETP.GE.AND P0, PT, R6, 0x9, PT ;  /* 0x000000090600780c */ /* 0x000fe40003f06270 */
[----:B------:R-:W-:Y:S02]  /*00e0*/  LOP3.LUT R2, R16, R17, RZ, 0xfc, !PT ;  /* 0x0000001110027212 */ /* 0x000fe400078efcff */
[----:B------:R-:W-:Y:S02]  /*00f0*/  LOP3.LUT R3, R16, 0x8, R17, 0xfe, !PT ;  /* 0x0000000810037812 */ /* 0x000fe400078efe11 */
[----:B------:R-:W-:Y:S01]  /*0100*/  LOP3.LUT R4, R16, 0x10, R17, 0xfe, !PT ;  /* 0x0000001010047812 */ /* 0x000fe200078efe11 */
[--C-:B------:R-:W-:Y:S01]  /*0110*/  IMAD R27, R2, 0x9, R6.reuse ;  /* 0x00000009021b7824 */ /* 0x100fe200078e0206 */
[----:B------:R-:W-:Y:S01]  /*0120*/  LOP3.LUT R7, R16, 0x18, R17, 0xfe, !PT ;  /* 0x0000001810077812 */ /* 0x000fe200078efe11 */
[--C-:B------:R-:W-:Y:S01]  /*0130*/  IMAD R3, R3, 0x9, R6.reuse ;  /* 0x0000000903037824 */ /* 0x100fe200078e0206 */
[----:B------:R-:W-:Y:S01]  /*0140*/  LOP3.LUT R9, R16, 0x20, R17, 0xfe, !PT ;  /* 0x0000002010097812 */ /* 0x000fe200078efe11 */
[--C-:B------:R-:W-:Y:S01]  /*0150*/  IMAD R5, R4, 0x9, R6.reuse ;  /* 0x0000000904057824 */ /* 0x100fe200078e0206 */
[----:B------:R-:W-:Y:S01]  /*0160*/  LOP3.LUT R11, R16, 0x28, R17, 0xfe, !PT ;  /* 0x00000028100b7812 */ /* 0x000fe200078efe11 */
[----:B------:R-:W-:Y:S01]  /*0170*/  IMAD R7, R7, 0x9, R6 ;  /* 0x0000000907077824 */ /* 0x000fe200078e0206 */
[----:B------:R-:W-:Y:S01]  /*0180*/  LOP3.LUT R13, R16, 0x30, R17, 0xfe, !PT ;  /* 0x00000030100d7812 */ /* 0x000fe200078efe11 */
[----:B--2---:R-:W-:Y:S01]  /*0190*/  IMAD.WIDE R26, R27, 0x4, R14 ;  /* 0x000000041b1a7825 */ /* 0x004fe200078e020e */
[----:B------:R-:W-:-:S03]  /*01a0*/  LOP3.LUT R23, R16, 0x38, R17, 0xfe, !PT ;  /* 0x0000003810177812 */ /* 0x000fc600078efe11 */
[--C-:B------:R-:W-:Y:S01]  /*01b0*/  IMAD R9, R9, 0x9, R6.reuse ;  /* 0x0000000909097824 */ /* 0x100fe200078e0206 */
[----:B------:R1:W2:Y:S01]  /*01c0*/  @!P0 LDG.E.EL R19, desc[UR6][R26.64] ;  /* 0x000000061a138981 */ /* 0x0002a2000c2e1900 */
[--C-:B------:R-:W-:Y:S02]  /*01d0*/  IMAD R11, R11, 0x9, R6.reuse ;  /* 0x000000090b0b7824 */ /* 0x100fe400078e0206 */
[--C-:B------:R-:W-:Y:S02]  /*01e0*/  IMAD R13, R13, 0x9, R6.reuse ;  /* 0x000000090d0d7824 */ /* 0x100fe400078e0206 */
[----:B------:R-:W-:Y:S02]  /*01f0*/  IMAD R23, R23, 0x9, R6 ;  /* 0x0000000917177824 */ /* 0x000fe400078e0206 */
[----:B------:R-:W-:Y:S01]  /*0200*/  IMAD.WIDE R2, R3, 0x4, R14 ;  /* 0x0000000403027825 */ /* 0x000fe200078e020e */
[----:B------:R-:W-:-:S03]  /*0210*/  CS2R R24, SRZ ;  /* 0x0000000000187805 */ /* 0x000fc6000001ff00 */
[--C-:B------:R-:W-:Y:S01]  /*0220*/  IMAD.WIDE R4, R5, 0x4, R14.reuse ;  /* 0x0000000405047825 */ /* 0x100fe200078e020e */
[----:B-1----:R-:W-:Y:S01]  /*0230*/  CS2R R26, SRZ ;  /* 0x00000000001a7805 */ /* 0x002fe2000001ff00 */
[----:B------:R1:W3:Y:S02]  /*0240*/  @!P0 LDG.E.EL R20, desc[UR6][R2.64] ;  /* 0x0000000602148981 */ /* 0x0002e4000c2e1900 */
[----:B------:R-:W-:-:S04]  /*0250*/  IMAD.WIDE R6, R7, 0x4, R14 ;  /* 0x0000000407067825 */ /* 0x000fc800078e020e */
[--C-:B------:R-:W-:Y:S01]  /*0260*/  IMAD.WIDE R8, R9, 0x4, R14.reuse ;  /* 0x0000000409087825 */ /* 0x100fe200078e020e */
[----:B------:R-:W4:Y:S03]  /*0270*/  @!P0 LDG.E.EL R24, desc[UR6][R6.64] ;  /* 0x0000000606188981 */ /* 0x000f26000c2e1900 */
[----:B------:R-:W-:-:S04]  /*0280*/  IMAD.WIDE R10, R11, 0x4, R14 ;  /* 0x000000040b0a7825 */ /* 0x000fc800078e020e */
[--C-:B------:R-:W-:Y:S01]  /*0290*/  IMAD.WIDE R12, R13, 0x4, R14.reuse ;  /* 0x000000040d0c7825 */ /* 0x100fe200078e020e */
[----:B------:R-:W5:Y:S03]  /*02a0*/  @!P0 LDG.E.EL R25, desc[UR6][R10.64] ;  /* 0x000000060a198981 */ /* 0x000f66000c2e1900 */
[----:B------:R-:W-:Y:S01]  /*02b0*/  IMAD.WIDE R14, R23, 0x4, R14 ;  /* 0x00000004170e7825 */ /* 0x000fe200078e020e */
[----:B------:R1:W5:Y:S03]  /*02c0*/  @!P0 LDG.E.EL R27, desc[UR6][R12.64] ;  /* 0x000000060c1b8981 */ /* 0x000366000c2e1900 */
[----:B------:R-:W-:Y:S01]  /*02d0*/  IMAD.MOV.U32 R22, RZ, RZ, RZ ;  /* 0x000000ffff167224 */ /* 0x000fe200078e00ff */
[----:B------:R-:W5:Y:S01]  /*02e0*/  @!P0 LDG.E.EL R26, desc[UR6][R14.64] ;  /* 0x000000060e1a8981 */ /* 0x000f62000c2e1900 */
[----:B------:R-:W-:-:S04]  /*02f0*/  IMAD.MOV.U32 R23, RZ, RZ, RZ ;  /* 0x000000ffff177224 */ /* 0x000fc800078e00ff */
[----:B------:R-:W5:Y:S04]  /*0300*/  @!P0 LDG.E.EL R22, desc[UR6][R4.64] ;  /* 0x0000000604168981 */ /* 0x000f68000c2e1900 */
[----:B------:R1:W5:Y:S01]  /*0310*/  @!P0 LDG.E.EL R23, desc[UR6][R8.64] ;  /* 0x0000000608178981 */ /* 0x000362000c2e1900 */
[----:B------:R-:W1:Y:S02]  /*0320*/  S2UR UR5, SR_CgaCtaId ;  /* 0x00000000000579c3 */ /* 0x000e640000008800 */
[----:B-1----:R-:W-:Y:S01]  /*0330*/  IMAD.SHL.U32 R2, R21, 0x40, RZ ;  /* 0x0000004015027824 */ /* 0x002fe200078e00ff */
[----:B------:R-:W-:-:S04]  /*0340*/  UMOV UR4, 0x400 ;  /* 0x0000040000047882 */ /* 0x000fc80000000000 */
[----:B------:R-:W-:-:S04]  /*0350*/  LOP3.LUT R2, R2, 0x3c0, RZ, 0xc0, !PT ;  /* 0x000003c002027812 */ /* 0x000fc800078ec0ff */
[----:B------:R-:W-:-:S04]  /*0360*/  LOP3.LUT R3, R2, R17, RZ, 0xfc, !PT ;  /* 0x0000001102037212 */ /* 0x000fc800078efcff */
[----:B------:R-:W-:Y:S01]  /*0370*/  LEA.HI R3, R2, R3, RZ, 0x1c ;  /* 0x0000000302037211 */ /* 0x000fe200078fe0ff */
[----:B0-----:R-:W-:-:S06]  /*0380*/  UPRMT UR4, UR5, 0x654, UR4 ;  /* 0x0000065405047896 */ /* 0x001fcc0008000004 */
[----:B------:R-:W-:Y:S02]  /*0390*/  LEA R12, R3, UR4, 0x2 ;  /* 0x00000004030c7c11 */ /* 0x000fe4000f8e10ff */
[----:B------:R-:W-:Y:S01]  /*03a0*/  SHF.R.U32.HI R2, RZ, 0x2, R21 ;  /* 0x00000002ff027819 */ /* 0x000fe20000011615 */
[----:B------:R-:W-:-:S03]  /*03b0*/  IMAD.SHL.U32 R21, R21, 0x4, RZ ;  /* 0x0000000415157824 */ /* 0x000fc600078e00ff */
[----:B------:R-:W-:Y:S02]  /*03c0*/  LOP3.LUT R3, R2, 0x1c, RZ, 0xc0, !PT ;  /* 0x0000001c02037812 */ /* 0x000fe400078ec0ff */
[----:B------:R-:W-:-:S05]  /*03d0*/  LOP3.LUT R8, R21, 0x1fc, RZ, 0xc0, !PT ;  /* 0x000001fc15087812 */ /* 0x000fca00078ec0ff */
[----:B------:R-:W-:-:S05]  /*03e0*/  IMAD.IADD R3, R8, 0x1, R3 ;  /* 0x0000000108037824 */ /* 0x000fca00078e0203 */
[----:B------:R-:W-:Y:S02]  /*03f0*/  LEA R4, R3, UR4, 0x2 ;  /* 0x0000000403047c11 */ /* 0x000fe4000f8e10ff */
[----:B------:R-:W-:Y:S02]  /*0400*/  SHF.R.S32.HI R3, RZ, 0x19, R18 ;  /* 0x00000019ff037819 */ /* 0x000fe40000011412 */
[----:B------:R-:W-:Y:S02]  /*0410*/  LOP3.LUT R16, R16, 0x3c, R21, 0xf8, !PT ;  /* 0x0000003c10107812 */ /* 0x000fe400078ef815 */
[----:B------:R-:W-:-:S04]  /*0420*/  SGXT R3, R3, 0x1 ;  /* 0x000000010303781a */ /* 0x000fc80000000200 */
[----:B------:R-:W-:Y:S02]  /*0430*/  LEA.HI R9, R3, R16, RZ, 0x6 ;  /* 0x0000001003097211 */ /* 0x000fe400078f30ff */
[----:B------:R-:W0:Y:S02]  /*0440*/  LDC.64 R2, c[0x0][0x218] ;  /* 0x00008600ff027b82 */ /* 0x000e240000000a00 */
[----:B------:R-:W-:Y:S02]  /*0450*/  LOP3.LUT R11, R9, 0xffffffc0, RZ, 0xc0, !PT ;  /* 0xffffffc0090b7812 */ /* 0x000fe400078ec0ff */
[----:B------:R-:W-:Y:S02]  /*0460*/  SHF.R.S32.HI R10, RZ, 0x6, R9 ;  /* 0x00000006ff0a7819 */ /* 0x000fe40000011409 */
[----:B------:R-:W-:Y:S01]  /*0470*/  LOP3.LUT R9, R0, R17, RZ, 0xfc, !PT ;  /* 0x0000001100097212 */ /* 0x000fe200078efcff */
[----:B------:R-:W-:Y:S01]  /*0480*/  IMAD.IADD R11, R16, 0x1, -R11 ;  /* 0x00000001100b7824 */ /* 0x000fe200078e0a0b */
[----:B------:R-:W-:-:S02]  /*0490*/  LOP3.LUT R0, R0, 0x8, R17, 0xfe, !PT ;  /* 0x0000000800007812 */ /* 0x000fc400078efe11 */
[----:B------:R-:W-:Y:S01]  /*04a0*/  ISETP.GE.AND P1, PT, R9, 0x9, PT ;  /* 0x000000090900780c */ /* 0x000fe20003f26270 */
[----:B------:R-:W-:Y:S01]  /*04b0*/  IMAD R10, R10, 0x240, R11 ;  /* 0x000002400a0a7824 */ /* 0x000fe200078e020b */
[----:B------:R-:W-:-:S03]  /*04c0*/  ISETP.GE.AND P0, PT, R0, 0x9, PT ;  /* 0x000000090000780c */ /* 0x000fc60003f06270 */
[----:B------:R-:W-:Y:S01]  /*04d0*/  IMAD R9, R9, 0x40, R10 ;  /* 0x0000004009097824 */ /* 0x000fe200078e020a */
[----:B--2---:R-:W-:Y:S04]  /*04e0*/  STS [R12], R19 ;  /* 0x000000130c007388 */ /* 0x004fe80000000800 */
[----:B---3--:R-:W-:Y:S04]  /*04f0*/  STS [R12+0x20], R20 ;  /* 0x000020140c007388 */ /* 0x008fe80000000800 */
[----:B----4-:R-:W-:Y:S04]  /*0500*/  STS [R12+0x60], R24 ;  /* 0x000060180c007388 */ /* 0x010fe80000000800 */
[----:B-----5:R-:W-:Y:S04]  /*0510*/  STS [R12+0xa0], R25 ;  /* 0x0000a0190c007388 */ /* 0x020fe80000000800 */
[----:B------:R-:W-:Y:S04]  /*0520*/  STS [R12+0xc0], R27 ;  /* 0x0000c01b0c007388 */ /* 0x000fe80000000800 */
[----:B------:R-:W-:Y:S04]  /*0530*/  STS [R12+0xe0], R26 ;  /* 0x0000e01a0c007388 */ /* 0x000fe80000000800 */
[----:B------:R-:W-:Y:S04]  /*0540*/  STS [R12+0x40], R22 ;  /* 0x000040160c007388 */ /* 0x000fe80000000800 */
[----:B------:R1:W-:Y:S01]  /*0550*/  STS [R12+0x80], R23 ;  /* 0x000080170c007388 */ /* 0x0003e20000000800 */
[----:B------:R-:W-:Y:S06]  /*0560*/  BAR.SYNC.DEFER_BLOCKING 0x0 ;  /* 0x0000000000007b1d */ /* 0x000fec0000010000 */
[----:B------:R-:W2:Y:S01]  /*0570*/  LDS.128 R4, [R4] ;  /* 0x0000000004047984 */ /* 0x000ea20000000c00 */
[----:B-1----:R-:W-:-:S04]  /*0580*/  LOP3.LUT R12, R8, 0x200, RZ, 0xfc, !PT ;  /* 0x00000200080c7812 */ /* 0x002fc800078efcff */
[----:B------:R-:W-:-:S04]  /*0590*/  SHF.R.U32.HI R12, RZ, 0x4, R12 ;  /* 0x00000004ff0c7819 */ /* 0x000fc8000001160c */
[----:B------:R-:W-:-:S05]  /*05a0*/  LOP3.LUT R11, R12, 0x3c, RZ, 0xc0, !PT ;  /* 0x0000003c0c0b7812 */ /* 0x000fca00078ec0ff */
[----:B------:R-:W-:Y:S02]  /*05b0*/  IMAD.IADD R11, R8, 0x1, R11 ;  /* 0x00000001080b7824 */ /* 0x000fe400078e020b */
[----:B0-----:R-:W-:-:S03]  /*05c0*/  IMAD.WIDE R8, R9, 0x4, R2 ;  /* 0x0000000409087825 */ /* 0x001fc600078e0202 */
[----:B------:R-:W-:Y:S02]  /*05d0*/  LEA R11, R11, UR4, 0x2 ;  /* 0x000000040b0b7c11 */ /* 0x000fe4000f8e10ff */
[----:B--2---:R0:W-:Y:S02]  /*05e0*/  @!P1 STG.E.128 desc[UR6][R8.64], R4 ;  /* 0x0000000408009986 */ /* 0x0041e4000c101d06 */
[----:B0-----:R-:W-:Y:S05]  /*05f0*/  @P0 EXIT ;  /* 0x000000000000094d */ /* 0x001fea0003800000 */
[----:B------:R-:W1:Y:S01]  /*0600*/  LDS.128 R12, [R11+0x800] ;  /* 0x000800000b0c7984 */ /* 0x000e620000000c00 */
[----:B0-----:R-:W-:-:S04]  /*0610*/  IMAD R5, R0, 0x40, R10 ;  /* 0x0000004000057824 */ /* 0x001fc800078e020a */
[----:B------:R-:W-:-:S05]  /*0620*/  IMAD.WIDE R2, R5, 0x4, R2 ;  /* 0x0000000405027825 */ /* 0x000fca00078e0202 */
[----:B-1----:R-:W-:Y:S01]  /*0630*/  STG.E.128 desc[UR6][R2.64], R12 ;  /* 0x0000000c02007986 */ /* 0x002fe2000c101d06 */
[----:B------:R-:W-:Y:S05]  /*0640*/  EXIT ;  /* 0x000000000000794d */ /* 0x000fea0003800000 */
.L_x_0:
[----:B------:R-:W-:-:S00]  /*0650*/  BRA `(.L_x_0) ;  /* 0xfffffffc00fc7947 */ /* 0x000fc0000383ffff */
[----:B------:R-:W-:-:S00]  /*0660*/  NOP ;  /* 0x0000000000007918 */ /* 0x000fc00000000000 */
        /* <DEDUP_REMOVED lines=9> */
.L_x_1:


//--------------------- .nv.shared.triton_poi_fused_0 --------------------------
	.section	.nv.shared.triton_poi_fused_0,"aw",@nobits
	.sectionflags	@""
	.align	16
	.zero		1024


//--------------------- .nv.constant0.triton_poi_fused_0 --------------------------
	.section	.nv.constant0.triton_poi_fused_0,"a",@progbits
	.sectionflags	@""
	.align	4
.nv.constant0.triton_poi_fused_0:
	.zero		552
